	.headerflags	@"EF_CUDA_TEXMODE_UNIFIED EF_CUDA_64BIT_ADDRESS EF_CUDA_ACCELERATORS EF_CUDA_SM90 EF_CUDA_VIRTUAL_SM(EF_CUDA_SM90)"
	.elftype	@"ET_EXEC"


//--------------------- .nv.info                  --------------------------
	.section	.nv.info,"",@"SHT_CUDA_INFO"
	.align	4


	//----- nvinfo : EIATTR_REGCOUNT
	.align		4
        /*0000*/ 	.byte	0x04, 0x2f
        /*0002*/ 	.short	(.L_1 - .L_0)
	.align		4
.L_0:
        /*0004*/ 	.word	index@(triton_poi_fused_convolution_56)
        /*0008*/ 	.word	0x00000020


	//----- nvinfo : EIATTR_MIN_STACK_SIZE
	.align		4
.L_1:
        /*000c*/ 	.byte	0x04, 0x12
        /*000e*/ 	.short	(.L_3 - .L_2)
	.align		4
.L_2:
        /*0010*/ 	.word	index@(triton_poi_fused_convolution_56)
        /*0014*/ 	.word	0x00000000


	//----- nvinfo : EIATTR_FRAME_SIZE
	.align		4
.L_3:
        /*0018*/ 	.byte	0x04, 0x11
        /*001a*/ 	.short	(.L_5 - .L_4)
	.align		4
.L_4:
        /*001c*/ 	.word	index@(triton_poi_fused_convolution_56)
        /*0020*/ 	.word	0x00000000


	//----- nvinfo : EIATTR_MIN_STACK_SIZE
	.align		4
.L_5:
        /*0024*/ 	.byte	0x04, 0x12
        /*0026*/ 	.short	(.L_7 - .L_6)
	.align		4
.L_6:
        /*0028*/ 	.word	index@(triton_poi_fused_convolution_56)
        /*002c*/ 	.word	0x00000000
.L_7:


//--------------------- .nv.info.triton_poi_fused_convolution_56 --------------------------
	.section	.nv.info.triton_poi_fused_convolution_56,"",@"SHT_CUDA_INFO"
	.sectionflags	@""
	.align	4


	//----- nvinfo : EIATTR_CUDA_API_VERSION
	.align		4
        /*0000*/ 	.byte	0x04, 0x37
        /*0002*/ 	.short	(.L_9 - .L_8)
.L_8:
        /*0004*/ 	.word	0x0000007c


	//----- nvinfo : EIATTR_KPARAM_INFO
	.align		4
.L_9:
        /*0008*/ 	.byte	0x04, 0x17
        /*000a*/ 	.short	(.L_11 - .L_10)
.L_10:
        /*000c*/ 	.word	0x00000000
        /*0010*/ 	.short	0x0002
        /*0012*/ 	.short	0x0010
        /*0014*/ 	.byte	0x00, 0xf0, 0x11, 0x00


	//----- nvinfo : EIATTR_KPARAM_INFO
	.align		4
.L_11:
        /*0018*/ 	.byte	0x04, 0x17
        /*001a*/ 	.short	(.L_13 - .L_12)
.L_12:
        /*001c*/ 	.word	0x00000000
        /*0020*/ 	.short	0x0001
        /*0022*/ 	.short	0x0008
        /*0024*/ 	.byte	0x00, 0xf4, 0x21, 0x00


	//----- nvinfo : EIATTR_KPARAM_INFO
	.align		4
.L_13:
        /*0028*/ 	.byte	0x04, 0x17
        /*002a*/ 	.short	(.L_15 - .L_14)
.L_14:
        /*002c*/ 	.word	0x00000000
        /*0030*/ 	.short	0x0000
        /*0032*/ 	.short	0x0000
        /*0034*/ 	.byte	0x00, 0xf4, 0x21, 0x00


	//----- nvinfo : EIATTR_SPARSE_MMA_MASK
	.align		4
.L_15:
        /*0038*/ 	.byte	0x03, 0x50
        /*003a*/ 	.short	0x0000


	//----- nvinfo : EIATTR_MAXREG_COUNT
	.align		4
        /*003c*/ 	.byte	0x03, 0x1b
        /*003e*/ 	.short	0x00ff


	//----- nvinfo : EIATTR_EXIT_INSTR_OFFSETS
	.align		4
        /*0040*/ 	.byte	0x04, 0x1c
        /*0042*/ 	.short	(.L_17 - .L_16)


	//   ....[0]....
.L_16:
        /*0044*/ 	.word	0x00000570


	//   ....[1]....
        /*0048*/ 	.word	0x00000590


	//----- nvinfo : EIATTR_REQNTID
	.align		4
.L_17:
        /*004c*/ 	.byte	0x04, 0x10
        /*004e*/ 	.short	(.L_19 - .L_18)
.L_18:
        /*0050*/ 	.word	0x00000080
        /*0054*/ 	.word	0x00000001
        /*0058*/ 	.word	0x00000001


	//----- nvinfo : EIATTR_CBANK_PARAM_SIZE
	.align		4
.L_19:
        /*005c*/ 	.byte	0x03, 0x19
        /*005e*/ 	.short	0x0014


	//----- nvinfo : EIATTR_PARAM_CBANK
	.align		4
        /*0060*/ 	.byte	0x04, 0x0a
        /*0062*/ 	.short	(.L_21 - .L_20)
	.align		4
.L_20:
        /*0064*/ 	.word	index@(.nv.constant0.triton_poi_fused_convolution_56)
        /*0068*/ 	.short	0x0210
        /*006a*/ 	.short	0x0014


	//----- nvinfo : EIATTR_SW_WAR
	.align		4
.L_21:
        /*006c*/ 	.byte	0x04, 0x36
        /*006e*/ 	.short	(.L_23 - .L_22)
.L_22:
        /*0070*/ 	.word	0x00000008
.L_23:


//--------------------- .nv.callgraph             --------------------------
	.section	.nv.callgraph,"",@"SHT_CUDA_CALLGRAPH"
	.align	4
	.sectionentsize	8
	.align		4
        /*0000*/ 	.word	0x00000000
	.align		4
        /*0004*/ 	.word	0xffffffff
	.align		4
        /*0008*/ 	.word	0x00000000
	.align		4
        /*000c*/ 	.word	0xfffffffe
	.align		4
        /*0010*/ 	.word	0x00000000
	.align		4
        /*0014*/ 	.word	0xfffffffd
	.align		4
        /*0018*/ 	.word	0x00000000
	.align		4
        /*001c*/ 	.word	0xfffffffc


//--------------------- .text.triton_poi_fused_convolution_56 --------------------------
	.section	.text.triton_poi_fused_convolution_56,"ax",@progbits
	.align	128
        .global         triton_poi_fused_convolution_56
        .type           triton_poi_fused_convolution_56,@function
        .size           triton_poi_fused_convolution_56,(.L_x_1 - triton_poi_fused_convolution_56)
        .other          triton_poi_fused_convolution_56,@"STO_CUDA_ENTRY STV_DEFAULT"
triton_poi_fused_convolution_56:
.text.triton_poi_fused_convolution_56:
[----:B------:R-:W0:Y:S01]  /*0000*/  LDC R1, c[0x0][0x28] ;  /* 0x00000a00ff017b82 */ /* 0x000e220000000800 */
[----:B------:R-:W1:Y:S07]  /*0010*/  S2R R0, SR_TID.X ;  /* 0x0000000000007919 */ /* 0x000e6e0000002100 */
[----:B------:R-:W2:Y:S01]  /*0020*/  LDC.64 R16, c[0x0][0x218] ;  /* 0x00008600ff107b82 */ /* 0x000ea20000000a00 */
[----:B------:R-:W-:Y:S01]  /*0030*/  ULDC.64 UR4, c[0x0][0x208] ;  /* 0x0000820000047ab9 */ /* 0x000fe20000000a00 */
[----:B------:R-:W3:Y:S01]  /*0040*/  S2R R5, SR_CTAID.X ;  /* 0x0000000000057919 */ /* 0x000ee20000002500 */
[----:B-1----:R-:W-:-:S04]  /*0050*/  SHF.L.U32 R0, R0, 0x2, RZ ;  /* 0x0000000200007819 */ /* 0x002fc800000006ff */
[----:B------:R-:W-:-:S04]  /*0060*/  LOP3.LUT R0, R0, 0x1fc, RZ, 0xc0, !PT ;  /* 0x000001fc00007812 */ /* 0x000fc800078ec0ff */
[----:B---3--:R-:W-:-:S04]  /*0070*/  LEA R5, R5, R0, 0xa ;  /* 0x0000000005057211 */ /* 0x008fc800078e50ff */
[----:B------:R-:W-:Y:S01]  /*0080*/  IADD3 R11, R5, 0x1, RZ ;  /* 0x00000001050b7810 */ /* 0x000fe20007ffe0ff */
[C---:B------:R-:W-:Y:S01]  /*0090*/  VIADD R27, R5.reuse, 0x3 ;  /* 0x00000003051b7836 */ /* 0x040fe20000000000 */
[----:B------:R-:W-:Y:S01]  /*00a0*/  IADD3 R25, R5, 0x2, RZ ;  /* 0x0000000205197810 */ /* 0x000fe20007ffe0ff */
[C---:B------:R-:W-:Y:S01]  /*00b0*/  IMAD.HI R2, R5.reuse, 0x6002a013, RZ ;  /* 0x6002a01305027827 */ /* 0x040fe200078e02ff */
[----:B------:R-:W-:Y:S02]  /*00c0*/  IADD3 R13, R5, 0x201, RZ ;  /* 0x00000201050d7810 */ /* 0x000fe40007ffe0ff */
[----:B------:R-:W-:Y:S01]  /*00d0*/  ISETP.GE.AND P0, PT, R5, 0x1554c, PT ;  /* 0x0001554c0500780c */ /* 0x000fe20003f06270 */
[----:B------:R-:W-:Y:S01]  /*00e0*/  IMAD.HI R8, R11, 0x6002a013, RZ ;  /* 0x6002a0130b087827 */ /* 0x000fe200078e02ff */
[----:B------:R-:W-:-:S03]  /*00f0*/  SHF.R.U32.HI R3, RZ, 0x1f, R2 ;  /* 0x0000001fff037819 */ /* 0x000fc60000011602 */
[----:B------:R-:W-:Y:S01]  /*0100*/  IMAD.HI R0, R25, 0x6002a013, RZ ;  /* 0x6002a01319007827 */ /* 0x000fe200078e02ff */
[----:B------:R-:W-:Y:S02]  /*0110*/  SHF.R.U32.HI R7, RZ, 0x1f, R8 ;  /* 0x0000001fff077819 */ /* 0x000fe40000011608 */
[----:B------:R-:W-:Y:S01]  /*0120*/  LEA.HI.SX32 R2, R2, R3, 0x13 ;  /* 0x0000000302027211 */ /* 0x000fe200078f9aff */
[----:B------:R-:W-:Y:S01]  /*0130*/  VIADD R15, R5, 0x202 ;  /* 0x00000202050f7836 */ /* 0x000fe20000000000 */
[----:B------:R-:W-:Y:S01]  /*0140*/  LEA.HI.SX32 R8, R8, R7, 0x13 ;  /* 0x0000000708087211 */ /* 0x000fe200078f9aff */
[----:B------:R-:W-:Y:S01]  /*0150*/  IMAD.HI R4, R13, 0x6002a013, RZ ;  /* 0x6002a0130d047827 */ /* 0x000fe200078e02ff */
[----:B------:R-:W-:Y:S02]  /*0160*/  SHF.R.U32.HI R9, RZ, 0x1f, R0 ;  /* 0x0000001fff097819 */ /* 0x000fe40000011600 */
[----:B------:R-:W-:Y:S01]  /*0170*/  IADD3 R7, R5, 0x203, RZ ;  /* 0x0000020305077810 */ /* 0x000fe20007ffe0ff */
[----:B------:R-:W-:Y:S01]  /*0180*/  IMAD.HI R6, R15, 0x6002a013, RZ ;  /* 0x6002a0130f067827 */ /* 0x000fe200078e02ff */
[----:B------:R-:W-:-:S02]  /*0190*/  LEA.HI.SX32 R12, R0, R9, 0x13 ;  /* 0x00000009000c7211 */ /* 0x000fc400078f9aff */
[----:B------:R-:W-:Y:S01]  /*01a0*/  IADD3 R3, R5, 0x200, RZ ;  /* 0x0000020005037810 */ /* 0x000fe20007ffe0ff */
[----:B------:R-:W-:Y:S01]  /*01b0*/  IMAD.HI R0, R27, 0x6002a013, RZ ;  /* 0x6002a0131b007827 */ /* 0x000fe200078e02ff */
[----:B------:R-:W-:Y:S02]  /*01c0*/  SHF.R.U32.HI R19, RZ, 0x1f, R4 ;  /* 0x0000001fff137819 */ /* 0x000fe40000011604 */
[----:B------:R-:W-:Y:S01]  /*01d0*/  SHF.R.U32.HI R21, RZ, 0x1f, R6 ;  /* 0x0000001fff157819 */ /* 0x000fe20000011606 */
[----:B------:R-:W-:Y:S01]  /*01e0*/  IMAD.HI R18, R7, 0x6002a013, RZ ;  /* 0x6002a01307127827 */ /* 0x000fe200078e02ff */
[----:B------:R-:W-:Y:S02]  /*01f0*/  SHF.R.U32.HI R9, RZ, 0x1f, R0 ;  /* 0x0000001fff097819 */ /* 0x000fe40000011600 */
[----:B------:R-:W-:Y:S01]  /*0200*/  LEA.HI.SX32 R4, R4, R19, 0x13 ;  /* 0x0000001304047211 */ /* 0x000fe200078f9aff */
[----:B------:R-:W-:Y:S01]  /*0210*/  IMAD.HI R10, R3, 0x6002a013, RZ ;  /* 0x6002a013030a7827 */ /* 0x000fe200078e02ff */
[----:B------:R-:W-:-:S02]  /*0220*/  SHF.R.U32.HI R23, RZ, 0x1f, R18 ;  /* 0x0000001fff177819 */ /* 0x000fc40000011612 */
[----:B------:R-:W-:Y:S01]  /*0230*/  LEA.HI.SX32 R14, R0, R9, 0x13 ;  /* 0x00000009000e7211 */ /* 0x000fe200078f9aff */
[----:B------:R-:W-:Y:S01]  /*0240*/  IMAD R11, R8, -0x5553, R11 ;  /* 0xffffaaad080b7824 */ /* 0x000fe200078e020b */
[----:B------:R-:W-:Y:S01]  /*0250*/  LEA.HI.SX32 R0, R18, R23, 0x13 ;  /* 0x0000001712007211 */ /* 0x000fe200078f9aff */
[----:B------:R-:W-:Y:S01]  /*0260*/  IMAD R25, R12, -0x5553, R25 ;  /* 0xffffaaad0c197824 */ /* 0x000fe200078e0219 */
[----:B------:R-:W1:Y:S01]  /*0270*/  LDC.64 R22, c[0x0][0x210] ;  /* 0x00008400ff167b82 */ /* 0x000e620000000a00 */
[----:B------:R-:W-:Y:S01]  /*0280*/  SHF.R.U32.HI R9, RZ, 0x1f, R10 ;  /* 0x0000001fff097819 */ /* 0x000fe2000001160a */
[----:B------:R-:W-:Y:S01]  /*0290*/  IMAD R27, R14, -0x5553, R27 ;  /* 0xffffaaad0e1b7824 */ /* 0x000fe200078e021b */
[----:B------:R-:W-:Y:S01]  /*02a0*/  LEA.HI.SX32 R6, R6, R21, 0x13 ;  /* 0x0000001506067211 */ /* 0x000fe200078f9aff */
[----:B------:R-:W-:Y:S01]  /*02b0*/  IMAD R13, R4, -0x5553, R13 ;  /* 0xffffaaad040d7824 */ /* 0x000fe200078e020d */
[----:B------:R-:W-:Y:S01]  /*02c0*/  LEA.HI.SX32 R10, R10, R9, 0x13 ;  /* 0x000000090a0a7211 */ /* 0x000fe200078f9aff */
[----:B------:R-:W-:Y:S01]  /*02d0*/  IMAD R9, R2, -0x5553, R5 ;  /* 0xffffaaad02097824 */ /* 0x000fe200078e0205 */
[----:B------:R-:W-:Y:S01]  /*02e0*/  ISETP.GE.AND P1, PT, R3, 0x1554c, PT ;  /* 0x0001554c0300780c */ /* 0x000fe20003f26270 */
[----:B------:R-:W-:Y:S01]  /*02f0*/  IMAD R15, R6, -0x5553, R15 ;  /* 0xffffaaad060f7824 */ /* 0x000fe200078e020f */
[----:B------:R-:W-:Y:S01]  /*0300*/  CS2R R20, SRZ ;  /* 0x0000000000147805 */ /* 0x000fe2000001ff00 */
[----:B------:R-:W-:-:S02]  /*0310*/  IMAD R3, R10, -0x5553, R3 ;  /* 0xffffaaad0a037824 */ /* 0x000fc400078e0203 */
[----:B------:R-:W-:Y:S01]  /*0320*/  IMAD R7, R0, -0x5553, R7 ;  /* 0xffffaaad00077824 */ /* 0x000fe200078e0207 */
[----:B------:R-:W-:Y:S01]  /*0330*/  HFMA2.MMA R0, -RZ, RZ, 0, 0 ;  /* 0x00000000ff007435 */ /* 0x000fe200000001ff */
[----:B--2---:R-:W-:Y:S01]  /*0340*/  IMAD.WIDE R8, R9, 0x4, R16 ;  /* 0x0000000409087825 */ /* 0x004fe200078e0210 */
[----:B------:R-:W-:-:S03]  /*0350*/  CS2R R18, SRZ ;  /* 0x0000000000127805 */ /* 0x000fc6000001ff00 */
[--C-:B------:R-:W-:Y:S01]  /*0360*/  IMAD.WIDE R10, R11, 0x4, R16.reuse ;  /* 0x000000040b0a7825 */ /* 0x100fe200078e0210 */
[----:B------:R2:W3:Y:S03]  /*0370*/  @!P0 LDG.E.EL R21, desc[UR4][R8.64] ;  /* 0x0000000408158981 */ /* 0x0004e6000c2e1900 */
[--C-:B------:R-:W-:Y:S01]  /*0380*/  IMAD.WIDE R24, R25, 0x4, R16.reuse ;  /* 0x0000000419187825 */ /* 0x100fe200078e0210 */
[----:B------:R4:W5:Y:S03]  /*0390*/  @!P0 LDG.E.EL R0, desc[UR4][R10.64] ;  /* 0x000000040a008981 */ /* 0x000966000c2e1900 */
[--C-:B------:R-:W-:Y:S01]  /*03a0*/  IMAD.WIDE R26, R27, 0x4, R16.reuse ;  /* 0x000000041b1a7825 */ /* 0x100fe200078e0210 */
[----:B------:R1:W3:Y:S03]  /*03b0*/  @!P0 LDG.E.EL R19, desc[UR4][R24.64] ;  /* 0x0000000418138981 */ /* 0x0002e6000c2e1900 */
[--C-:B------:R-:W-:Y:S01]  /*03c0*/  IMAD.WIDE R2, R3, 0x4, R16.reuse ;  /* 0x0000000403027825 */ /* 0x100fe200078e0210 */
[----:B------:R-:W3:Y:S03]  /*03d0*/  @!P0 LDG.E.EL R18, desc[UR4][R26.64] ;  /* 0x000000041a128981 */ /* 0x000ee6000c2e1900 */
[----:B------:R-:W-:-:S04]  /*03e0*/  IMAD.WIDE R12, R13, 0x4, R16 ;  /* 0x000000040d0c7825 */ /* 0x000fc800078e0210 */
[----:B------:R-:W-:-:S04]  /*03f0*/  IMAD.WIDE R14, R15, 0x4, R16 ;  /* 0x000000040f0e7825 */ /* 0x000fc800078e0210 */
[----:B-1----:R-:W-:Y:S01]  /*0400*/  IMAD.WIDE R22, R5, 0x4, R22 ;  /* 0x0000000405167825 */ /* 0x002fe200078e0216 */
[----:B------:R-:W-:Y:S02]  /*0410*/  CS2R R4, SRZ ;  /* 0x0000000000047805 */ /* 0x000fe4000001ff00 */
[----:B------:R-:W-:Y:S02]  /*0420*/  MOV R29, RZ ;  /* 0x000000ff001d7202 */ /* 0x000fe40000000f00 */
[----:B--2---:R-:W-:Y:S01]  /*0430*/  CS2R R8, SRZ ;  /* 0x0000000000087805 */ /* 0x004fe2000001ff00 */
[----:B------:R-:W-:Y:S01]  /*0440*/  IMAD.WIDE R16, R7, 0x4, R16 ;  /* 0x0000000407107825 */ /* 0x000fe200078e0210 */
[----:B------:R-:W-:Y:S02]  /*0450*/  CS2R R6, SRZ ;  /* 0x0000000000067805 */ /* 0x000fe4000001ff00 */
[----:B----4-:R-:W-:Y:S02]  /*0460*/  CS2R R10, SRZ ;  /* 0x00000000000a7805 */ /* 0x010fe4000001ff00 */
[----:B0-----:R-:W-:Y:S01]  /*0470*/  CS2R R24, SRZ ;  /* 0x0000000000187805 */ /* 0x001fe2000001ff00 */
[----:B------:R-:W2:Y:S04]  /*0480*/  @!P1 LDG.E.EL R29, desc[UR4][R2.64] ;  /* 0x00000004021d9981 */ /* 0x000ea8000c2e1900 */
[----:B------:R-:W3:Y:S04]  /*0490*/  @!P0 LDG.E.128 R4, desc[UR4][R22.64] ;  /* 0x0000000416048981 */ /* 0x000ee8000c1e1d00 */
[----:B------:R-:W2:Y:S04]  /*04a0*/  @!P1 LDG.E.128 R8, desc[UR4][R22.64+0x800] ;  /* 0x0008000416089981 */ /* 0x000ea8000c1e1d00 */
[----:B------:R-:W4:Y:S04]  /*04b0*/  @!P1 LDG.E.EL R20, desc[UR4][R12.64] ;  /* 0x000000040c149981 */ /* 0x000f28000c2e1900 */
[----:B------:R-:W4:Y:S04]  /*04c0*/  @!P1 LDG.E.EL R25, desc[UR4][R14.64] ;  /* 0x000000040e199981 */ /* 0x000f28000c2e1900 */
[----:B------:R-:W4:Y:S01]  /*04d0*/  @!P1 LDG.E.EL R24, desc[UR4][R16.64] ;  /* 0x0000000410189981 */ /* 0x000f22000c2e1900 */
[----:B---3--:R-:W-:Y:S01]  /*04e0*/  FADD R4, R21, R4 ;  /* 0x0000000415047221 */ /* 0x008fe20000000000 */
[----:B-----5:R-:W-:Y:S01]  /*04f0*/  FADD R5, R0, R5 ;  /* 0x0000000500057221 */ /* 0x020fe20000000000 */
[----:B------:R-:W-:Y:S01]  /*0500*/  FADD R6, R19, R6 ;  /* 0x0000000613067221 */ /* 0x000fe20000000000 */
[----:B------:R-:W-:Y:S01]  /*0510*/  FADD R7, R18, R7 ;  /* 0x0000000712077221 */ /* 0x000fe20000000000 */
[----:B--2---:R-:W-:-:S04]  /*0520*/  FADD R8, R29, R8 ;  /* 0x000000081d087221 */ /* 0x004fc80000000000 */
[----:B------:R0:W-:Y:S01]  /*0530*/  @!P0 STG.E.128 desc[UR4][R22.64], R4 ;  /* 0x0000000416008986 */ /* 0x0001e2000c101d04 */
[----:B----4-:R-:W-:Y:S01]  /*0540*/  FADD R9, R20, R9 ;  /* 0x0000000914097221 */ /* 0x010fe20000000000 */
[----:B------:R-:W-:Y:S01]  /*0550*/  FADD R10, R25, R10 ;  /* 0x0000000a190a7221 */ /* 0x000fe20000000000 */
[----:B------:R-:W-:Y:S01]  /*0560*/  FADD R11, R24, R11 ;  /* 0x0000000b180b7221 */ /* 0x000fe20000000000 */
[----:B0-----:R-:W-:Y:S06]  /*0570*/  @P1 EXIT ;  /* 0x000000000000194d */ /* 0x001fec0003800000 */
[----:B------:R-:W-:Y:S01]  /*0580*/  STG.E.128 desc[UR4][R22.64+0x800], R8 ;  /* 0x0008000816007986 */ /* 0x000fe2000c101d04 */
[----:B------:R-:W-:Y:S05]  /*0590*/  EXIT ;  /* 0x000000000000794d */ /* 0x000fea0003800000 */
.L_x_0:
[----:B------:R-:W-:-:S00]  /*05a0*/  BRA `(.L_x_0) ;  /* 0xfffffffc00fc7947 */ /* 0x000fc0000383ffff */
[----:B------:R-:W-:-:S00]  /*05b0*/  NOP ;  /* 0x0000000000007918 */ /* 0x000fc00000000000 */
        /* <DEDUP_REMOVED lines=12> */
.L_x_1:


//--------------------- .nv.constant0.triton_poi_fused_convolution_56 --------------------------
	.section	.nv.constant0.triton_poi_fused_convolution_56,"a",@progbits
	.sectionflags	@""
	.align	4
.nv.constant0.triton_poi_fused_convolution_56:
	.zero		548
